	.headerflags	@"EF_CUDA_TEXMODE_UNIFIED EF_CUDA_64BIT_ADDRESS EF_CUDA_ACCELERATORS EF_CUDA_SM90 EF_CUDA_VIRTUAL_SM(EF_CUDA_SM90)"
	.elftype	@"ET_EXEC"


//--------------------- .nv.info                  --------------------------
	.section	.nv.info,"",@"SHT_CUDA_INFO"
	.align	4


	//----- nvinfo : EIATTR_REGCOUNT
	.align		4
        /*0000*/ 	.byte	0x04, 0x2f
        /*0002*/ 	.short	(.L_3 - .L_2)
	.align		4
.L_2:
        /*0004*/ 	.word	index@(triton_poi_fused_cat_1)
        /*0008*/ 	.word	0x0000001d


	//----- nvinfo : EIATTR_MIN_STACK_SIZE
	.align		4
.L_3:
        /*000c*/ 	.byte	0x04, 0x12
        /*000e*/ 	.short	(.L_5 - .L_4)
	.align		4
.L_4:
        /*0010*/ 	.word	index@(triton_poi_fused_cat_1)
        /*0014*/ 	.word	0x00000000


	//----- nvinfo : EIATTR_FRAME_SIZE
	.align		4
.L_5:
        /*0018*/ 	.byte	0x04, 0x11
        /*001a*/ 	.short	(.L_7 - .L_6)
	.align		4
.L_6:
        /*001c*/ 	.word	index@(triton_poi_fused_cat_1)
        /*0020*/ 	.word	0x00000000


	//----- nvinfo : EIATTR_MIN_STACK_SIZE
	.align		4
.L_7:
        /*0024*/ 	.byte	0x04, 0x12
        /*0026*/ 	.short	(.L_9 - .L_8)
	.align		4
.L_8:
        /*0028*/ 	.word	index@(triton_poi_fused_cat_1)
        /*002c*/ 	.word	0x00000000
.L_9:


//--------------------- .nv.info.triton_poi_fused_cat_1 --------------------------
	.section	.nv.info.triton_poi_fused_cat_1,"",@"SHT_CUDA_INFO"
	.sectionflags	@""
	.align	4


	//----- nvinfo : EIATTR_CUDA_API_VERSION
	.align		4
        /*0000*/ 	.byte	0x04, 0x37
        /*0002*/ 	.short	(.L_11 - .L_10)
.L_10:
        /*0004*/ 	.word	0x0000007c


	//----- nvinfo : EIATTR_KPARAM_INFO
	.align		4
.L_11:
        /*0008*/ 	.byte	0x04, 0x17
        /*000a*/ 	.short	(.L_13 - .L_12)
.L_12:
        /*000c*/ 	.word	0x00000000
        /*0010*/ 	.short	0x000b
        /*0012*/ 	.short	0x0058
        /*0014*/ 	.byte	0x00, 0xf0, 0x11, 0x00


	//----- nvinfo : EIATTR_KPARAM_INFO
	.align		4
.L_13:
        /*0018*/ 	.byte	0x04, 0x17
        /*001a*/ 	.short	(.L_15 - .L_14)
.L_14:
        /*001c*/ 	.word	0x00000000
        /*0020*/ 	.short	0x000a
        /*0022*/ 	.short	0x0050
        /*0024*/ 	.byte	0x00, 0xf4, 0x21, 0x00


	//----- nvinfo : EIATTR_KPARAM_INFO
	.align		4
.L_15:
        /*0028*/ 	.byte	0x04, 0x17
        /*002a*/ 	.short	(.L_17 - .L_16)
.L_16:
        /*002c*/ 	.word	0x00000000
        /*0030*/ 	.short	0x0009
        /*0032*/ 	.short	0x0048
        /*0034*/ 	.byte	0x00, 0xf4, 0x21, 0x00


	//----- nvinfo : EIATTR_KPARAM_INFO
	.align		4
.L_17:
        /*0038*/ 	.byte	0x04, 0x17
        /*003a*/ 	.short	(.L_19 - .L_18)
.L_18:
        /*003c*/ 	.word	0x00000000
        /*0040*/ 	.short	0x0008
        /*0042*/ 	.short	0x0040
        /*0044*/ 	.byte	0x00, 0xf4, 0x21, 0x00


	//----- nvinfo : EIATTR_KPARAM_INFO
	.align		4
.L_19:
        /*0048*/ 	.byte	0x04, 0x17
        /*004a*/ 	.short	(.L_21 - .L_20)
.L_20:
        /*004c*/ 	.word	0x00000000
        /*0050*/ 	.short	0x0007
        /*0052*/ 	.short	0x0038
        /*0054*/ 	.byte	0x00, 0xf4, 0x21, 0x00


	//----- nvinfo : EIATTR_KPARAM_INFO
	.align		4
.L_21:
        /*0058*/ 	.byte	0x04, 0x17
        /*005a*/ 	.short	(.L_23 - .L_22)
.L_22:
        /*005c*/ 	.word	0x00000000
        /*0060*/ 	.short	0x0006
        /*0062*/ 	.short	0x0030
        /*0064*/ 	.byte	0x00, 0xf4, 0x21, 0x00


	//----- nvinfo : EIATTR_KPARAM_INFO
	.align		4
.L_23:
        /*0068*/ 	.byte	0x04, 0x17
        /*006a*/ 	.short	(.L_25 - .L_24)
.L_24:
        /*006c*/ 	.word	0x00000000
        /*0070*/ 	.short	0x0005
        /*0072*/ 	.short	0x0028
        /*0074*/ 	.byte	0x00, 0xf4, 0x21, 0x00


	//----- nvinfo : EIATTR_KPARAM_INFO
	.align		4
.L_25:
        /*0078*/ 	.byte	0x04, 0x17
        /*007a*/ 	.short	(.L_27 - .L_26)
.L_26:
        /*007c*/ 	.word	0x00000000
        /*0080*/ 	.short	0x0004
        /*0082*/ 	.short	0x0020
        /*0084*/ 	.byte	0x00, 0xf4, 0x21, 0x00


	//----- nvinfo : EIATTR_KPARAM_INFO
	.align		4
.L_27:
        /*0088*/ 	.byte	0x04, 0x17
        /*008a*/ 	.short	(.L_29 - .L_28)
.L_28:
        /*008c*/ 	.word	0x00000000
        /*0090*/ 	.short	0x0003
        /*0092*/ 	.short	0x0018
        /*0094*/ 	.byte	0x00, 0xf4, 0x21, 0x00


	//----- nvinfo : EIATTR_KPARAM_INFO
	.align		4
.L_29:
        /*0098*/ 	.byte	0x04, 0x17
        /*009a*/ 	.short	(.L_31 - .L_30)
.L_30:
        /*009c*/ 	.word	0x00000000
        /*00a0*/ 	.short	0x0002
        /*00a2*/ 	.short	0x0010
        /*00a4*/ 	.byte	0x00, 0xf4, 0x21, 0x00


	//----- nvinfo : EIATTR_KPARAM_INFO
	.align		4
.L_31:
        /*00a8*/ 	.byte	0x04, 0x17
        /*00aa*/ 	.short	(.L_33 - .L_32)
.L_32:
        /*00ac*/ 	.word	0x00000000
        /*00b0*/ 	.short	0x0001
        /*00b2*/ 	.short	0x0008
        /*00b4*/ 	.byte	0x00, 0xf4, 0x21, 0x00


	//----- nvinfo : EIATTR_KPARAM_INFO
	.align		4
.L_33:
        /*00b8*/ 	.byte	0x04, 0x17
        /*00ba*/ 	.short	(.L_35 - .L_34)
.L_34:
        /*00bc*/ 	.word	0x00000000
        /*00c0*/ 	.short	0x0000
        /*00c2*/ 	.short	0x0000
        /*00c4*/ 	.byte	0x00, 0xf4, 0x21, 0x00


	//----- nvinfo : EIATTR_SPARSE_MMA_MASK
	.align		4
.L_35:
        /*00c8*/ 	.byte	0x03, 0x50
        /*00ca*/ 	.short	0x0000


	//----- nvinfo : EIATTR_MAXREG_COUNT
	.align		4
        /*00cc*/ 	.byte	0x03, 0x1b
        /*00ce*/ 	.short	0x00ff


	//----- nvinfo : EIATTR_EXIT_INSTR_OFFSETS
	.align		4
        /*00d0*/ 	.byte	0x04, 0x1c
        /*00d2*/ 	.short	(.L_37 - .L_36)


	//   ....[0]....
.L_36:
        /*00d4*/ 	.word	0x000006b0


	//   ....[1]....
        /*00d8*/ 	.word	0x000006d0


	//----- nvinfo : EIATTR_REQNTID
	.align		4
.L_37:
        /*00dc*/ 	.byte	0x04, 0x10
        /*00de*/ 	.short	(.L_39 - .L_38)
.L_38:
        /*00e0*/ 	.word	0x00000080
        /*00e4*/ 	.word	0x00000001
        /*00e8*/ 	.word	0x00000001


	//----- nvinfo : EIATTR_CBANK_PARAM_SIZE
	.align		4
.L_39:
        /*00ec*/ 	.byte	0x03, 0x19
        /*00ee*/ 	.short	0x005c


	//----- nvinfo : EIATTR_PARAM_CBANK
	.align		4
        /*00f0*/ 	.byte	0x04, 0x0a
        /*00f2*/ 	.short	(.L_41 - .L_40)
	.align		4
.L_40:
        /*00f4*/ 	.word	index@(.nv.constant0.triton_poi_fused_cat_1)
        /*00f8*/ 	.short	0x0210
        /*00fa*/ 	.short	0x005c


	//----- nvinfo : EIATTR_SW_WAR
	.align		4
.L_41:
        /*00fc*/ 	.byte	0x04, 0x36
        /*00fe*/ 	.short	(.L_43 - .L_42)
.L_42:
        /*0100*/ 	.word	0x00000008
.L_43:


//--------------------- .nv.callgraph             --------------------------
	.section	.nv.callgraph,"",@"SHT_CUDA_CALLGRAPH"
	.align	4
	.sectionentsize	8
	.align		4
        /*0000*/ 	.word	0x00000000
	.align		4
        /*0004*/ 	.word	0xffffffff
	.align		4
        /*0008*/ 	.word	0x00000000
	.align		4
        /*000c*/ 	.word	0xfffffffe
	.align		4
        /*0010*/ 	.word	0x00000000
	.align		4
        /*0014*/ 	.word	0xfffffffd
	.align		4
        /*0018*/ 	.word	0x00000000
	.align		4
        /*001c*/ 	.word	0xfffffffc


//--------------------- .nv.constant4             --------------------------
	.section	.nv.constant4,"a",@progbits
	.align	8
	.align		8
.nv.constant4:
        /*0000*/ 	.dword	_$_str
	.align		8
        /*0008*/ 	.dword	_$_str_$_2


//--------------------- .text.triton_poi_fused_cat_1 --------------------------
	.section	.text.triton_poi_fused_cat_1,"ax",@progbits
	.align	128
        .global         triton_poi_fused_cat_1
        .type           triton_poi_fused_cat_1,@function
        .size           triton_poi_fused_cat_1,(.L_x_1 - triton_poi_fused_cat_1)
        .other          triton_poi_fused_cat_1,@"STO_CUDA_ENTRY STV_DEFAULT"
triton_poi_fused_cat_1:
.text.triton_poi_fused_cat_1:
[----:B------:R-:W0:Y:S01]  /*0000*/  LDC R1, c[0x0][0x28] ;  /* 0x00000a00ff017b82 */ /* 0x000e220000000800 */
[----:B------:R-:W1:Y:S07]  /*0010*/  S2R R18, SR_TID.X ;  /* 0x0000000000127919 */ /* 0x000e6e0000002100 */
[----:B------:R-:W2:Y:S01]  /*0020*/  LDC.64 R4, c[0x0][0x248] ;  /* 0x00009200ff047b82 */ /* 0x000ea20000000a00 */
[----:B------:R-:W-:Y:S01]  /*0030*/  IMAD.MOV.U32 R22, RZ, RZ, RZ ;  /* 0x000000ffff167224 */ /* 0x000fe200078e00ff */
[----:B------:R-:W-:Y:S01]  /*0040*/  ULDC.64 UR4, c[0x0][0x208] ;  /* 0x0000820000047ab9 */ /* 0x000fe20000000a00 */
[----:B------:R-:W3:Y:S05]  /*0050*/  S2R R3, SR_CTAID.X ;  /* 0x0000000000037919 */ /* 0x000eea0000002500 */
[----:B------:R-:W4:Y:S08]  /*0060*/  LDC.64 R12, c[0x0][0x238] ;  /* 0x00008e00ff0c7b82 */ /* 0x000f300000000a00 */
[----:B------:R-:W5:Y:S08]  /*0070*/  LDC.64 R10, c[0x0][0x210] ;  /* 0x00008400ff0a7b82 */ /* 0x000f700000000a00 */
[----:B------:R-:W2:Y:S01]  /*0080*/  LDC.64 R14, c[0x0][0x240] ;  /* 0x00009000ff0e7b82 */ /* 0x000ea20000000a00 */
[----:B-1----:R-:W-:-:S07]  /*0090*/  LOP3.LUT R18, R18, 0x7f, RZ, 0xc0, !PT ;  /* 0x0000007f12127812 */ /* 0x002fce00078ec0ff */
[----:B------:R-:W1:Y:S01]  /*00a0*/  LDC.64 R16, c[0x0][0x218] ;  /* 0x00008600ff107b82 */ /* 0x000e620000000a00 */
[----:B---3--:R-:W-:-:S07]  /*00b0*/  IMAD R18, R3, 0x80, R18 ;  /* 0x0000008003127824 */ /* 0x008fce00078e0212 */
[----:B------:R-:W3:Y:S01]  /*00c0*/  LDC.64 R2, c[0x0][0x220] ;  /* 0x00008800ff027b82 */ /* 0x000ee20000000a00 */
[----:B------:R-:W-:Y:S02]  /*00d0*/  SHF.R.S32.HI R7, RZ, 0x1f, R18 ;  /* 0x0000001fff077819 */ /* 0x000fe40000011412 */
[----:B------:R-:W-:Y:S02]  /*00e0*/  ISETP.GE.AND P0, PT, R18, 0x200, PT ;  /* 0x000002001200780c */ /* 0x000fe40003f06270 */
[----:B------:R-:W-:-:S04]  /*00f0*/  LEA.HI R6, R7, R18, RZ, 0x4 ;  /* 0x0000001207067211 */ /* 0x000fc800078f20ff */
[----:B------:R-:W-:-:S04]  /*0100*/  SHF.R.S32.HI R23, RZ, 0x4, R6 ;  /* 0x00000004ff177819 */ /* 0x000fc80000011406 */
[----:B------:R-:W-:-:S04]  /*0110*/  LEA.HI R0, R23, R23, RZ, 0x3 ;  /* 0x0000001717007211 */ /* 0x000fc800078f18ff */
[----:B------:R-:W-:-:S05]  /*0120*/  LOP3.LUT R0, R0, 0xfffffff8, RZ, 0xc0, !PT ;  /* 0xfffffff800007812 */ /* 0x000fca00078ec0ff */
[----:B------:R-:W-:-:S04]  /*0130*/  IMAD.IADD R23, R23, 0x1, -R0 ;  /* 0x0000000117177824 */ /* 0x000fc800078e0a00 */
[C---:B---3--:R-:W-:Y:S01]  /*0140*/  IMAD.WIDE R2, R23.reuse, 0x4, R2 ;  /* 0x0000000417027825 */ /* 0x048fe200078e0202 */
[C---:B------:R-:W-:Y:S02]  /*0150*/  ISETP.GE.AND P1, PT, R23.reuse, 0x4, PT ;  /* 0x000000041700780c */ /* 0x040fe40003f26270 */
[C---:B------:R-:W-:Y:S02]  /*0160*/  ISETP.GT.AND P2, PT, R23.reuse, 0x3, !P0 ;  /* 0x000000031700780c */ /* 0x040fe40004744270 */
[----:B------:R-:W-:Y:S01]  /*0170*/  ISETP.LT.AND P3, PT, R18, 0x200, !P1 ;  /* 0x000002001200780c */ /* 0x000fe20004f61270 */
[----:B------:R-:W-:Y:S01]  /*0180*/  HFMA2.MMA R0, -RZ, RZ, 0, 0 ;  /* 0x00000000ff007435 */ /* 0x000fe200000001ff */
[----:B--2---:R-:W-:-:S09]  /*0190*/  IMAD.WIDE R4, R23, 0x4, R4 ;  /* 0x0000000417047825 */ /* 0x004fd200078e0204 */
[----:B------:R2:W3:Y:S04]  /*01a0*/  @P2 LDG.E.EL R0, desc[UR4][R4.64+-0x10] ;  /* 0xfffff00404002981 */ /* 0x0004e8000c2e1900 */
[----:B------:R1:W3:Y:S01]  /*01b0*/  @P3 LDG.E.EL R22, desc[UR4][R2.64] ;  /* 0x0000000402163981 */ /* 0x0002e2000c2e1900 */
[----:B------:R-:W-:Y:S02]  /*01c0*/  LEA.HI R8, R7, R18, RZ, 0x7 ;  /* 0x0000001207087211 */ /* 0x000fe400078f38ff */
[----:B------:R-:W-:Y:S02]  /*01d0*/  LOP3.LUT R7, R6, 0xfffffff0, RZ, 0xc0, !PT ;  /* 0xfffffff006077812 */ /* 0x000fe400078ec0ff */
[----:B------:R-:W-:Y:S01]  /*01e0*/  SHF.R.S32.HI R20, RZ, 0x7, R8 ;  /* 0x00000007ff147819 */ /* 0x000fe20000011408 */
[----:B--2---:R-:W2:Y:S02]  /*01f0*/  LDC.64 R4, c[0x0][0x230] ;  /* 0x00008c00ff047b82 */ /* 0x004ea40000000a00 */
[----:B------:R-:W-:Y:S01]  /*0200*/  IMAD.IADD R7, R18, 0x1, -R7 ;  /* 0x0000000112077824 */ /* 0x000fe200078e0a07 */
[----:B------:R-:W-:-:S03]  /*0210*/  LOP3.LUT R9, R8, 0xffffff80, RZ, 0xc0, !PT ;  /* 0xffffff8008097812 */ /* 0x000fc600078ec0ff */
[----:B------:R-:W-:Y:S02]  /*0220*/  IMAD R6, R20, 0x40, R7 ;  /* 0x0000004014067824 */ /* 0x000fe400078e0207 */
[----:B------:R-:W-:Y:S01]  /*0230*/  IMAD.IADD R19, R18, 0x1, -R9 ;  /* 0x0000000112137824 */ /* 0x000fe200078e0a09 */
[----:B01----:R-:W0:Y:S02]  /*0240*/  LDC.64 R2, c[0x0][0x228] ;  /* 0x00008a00ff027b82 */ /* 0x003e240000000a00 */
[----:B------:R-:W-:-:S06]  /*0250*/  LEA R21, R23, R6, 0x4 ;  /* 0x0000000617157211 */ /* 0x000fcc00078e20ff */
[----:B------:R-:W1:Y:S08]  /*0260*/  LDC.64 R6, c[0x0][0x250] ;  /* 0x00009400ff067b82 */ /* 0x000e700000000a00 */
[----:B------:R-:W1:Y:S01]  /*0270*/  LDC.64 R8, c[0x0][0x258] ;  /* 0x00009600ff087b82 */ /* 0x000e620000000a00 */
[----:B------:R-:W-:Y:S02]  /*0280*/  VIADD R21, R21, 0xffffffc0 ;  /* 0xffffffc015157836 */ /* 0x000fe40000000000 */
[----:B------:R-:W-:-:S02]  /*0290*/  IMAD R19, R20, 0x40, R19 ;  /* 0x0000004014137824 */ /* 0x000fc400078e0213 */
[----:B----4-:R-:W-:Y:S01]  /*02a0*/  IMAD.WIDE R12, R21, 0x4, R12 ;  /* 0x00000004150c7825 */ /* 0x010fe200078e020c */
[----:B------:R-:W-:Y:S02]  /*02b0*/  CS2R R20, SRZ ;  /* 0x0000000000147805 */ /* 0x000fe4000001ff00 */
[----:B------:R-:W-:Y:S01]  /*02c0*/  CS2R R24, SRZ ;  /* 0x0000000000187805 */ /* 0x000fe2000001ff00 */
[----:B-----5:R-:W-:Y:S01]  /*02d0*/  IMAD.WIDE R10, R19, 0x4, R10 ;  /* 0x00000004130a7825 */ /* 0x020fe200078e020a */
[----:B------:R-:W-:-:S03]  /*02e0*/  MOV R19, RZ ;  /* 0x000000ff00137202 */ /* 0x000fc60000000f00 */
[C---:B------:R-:W-:Y:S01]  /*02f0*/  IMAD.WIDE R14, R23.reuse, 0x4, R14 ;  /* 0x00000004170e7825 */ /* 0x040fe200078e020e */
[----:B------:R-:W4:Y:S03]  /*0300*/  @P2 LDG.E R24, desc[UR4][R12.64] ;  /* 0x000000040c182981 */ /* 0x000f26000c1e1900 */
[----:B------:R-:W-:Y:S01]  /*0310*/  IMAD.WIDE R16, R23, 0x4, R16 ;  /* 0x0000000417107825 */ /* 0x000fe200078e0210 */
[----:B------:R5:W4:Y:S04]  /*0320*/  @P2 LDG.E.EL R21, desc[UR4][R14.64+-0x10] ;  /* 0xfffff0040e152981 */ /* 0x000b28000c2e1900 */
[----:B------:R-:W4:Y:S01]  /*0330*/  @P3 LDG.E R19, desc[UR4][R10.64] ;  /* 0x000000040a133981 */ /* 0x000f22000c1e1900 */
[----:B------:R-:W-:-:S03]  /*0340*/  IMAD.MOV.U32 R26, RZ, RZ, RZ ;  /* 0x000000ffff1a7224 */ /* 0x000fc600078e00ff */
[----:B------:R-:W4:Y:S01]  /*0350*/  @P3 LDG.E.EL R20, desc[UR4][R16.64] ;  /* 0x0000000410143981 */ /* 0x000f22000c2e1900 */
[----:B-----5:R-:W-:Y:S01]  /*0360*/  HFMA2.MMA R14, -RZ, RZ, 0, 0 ;  /* 0x00000000ff0e7435 */ /* 0x020fe200000001ff */
[----:B0-----:R-:W-:-:S04]  /*0370*/  IMAD.WIDE R2, R23, 0x4, R2 ;  /* 0x0000000417027825 */ /* 0x001fc800078e0202 */
[C---:B--2---:R-:W-:Y:S01]  /*0380*/  IMAD.WIDE R4, R23.reuse, 0x4, R4 ;  /* 0x0000000417047825 */ /* 0x044fe200078e0204 */
[----:B------:R0:W2:Y:S03]  /*0390*/  @P3 LDG.E.EL R25, desc[UR4][R2.64] ;  /* 0x0000000402193981 */ /* 0x0000a6000c2e1900 */
[C---:B-1----:R-:W-:Y:S01]  /*03a0*/  IMAD.WIDE R6, R23.reuse, 0x4, R6 ;  /* 0x0000000417067825 */ /* 0x042fe200078e0206 */
[----:B------:R1:W5:Y:S03]  /*03b0*/  @P3 LDG.E.EL R26, desc[UR4][R4.64] ;  /* 0x00000004041a3981 */ /* 0x000366000c2e1900 */
[----:B------:R-:W-:-:S04]  /*03c0*/  IMAD.WIDE R8, R23, 0x4, R8 ;  /* 0x0000000417087825 */ /* 0x000fc800078e0208 */
[----:B------:R-:W-:Y:S01]  /*03d0*/  IMAD.MOV.U32 R23, RZ, RZ, RZ ;  /* 0x000000ffff177224 */ /* 0x000fe200078e00ff */
[----:B------:R-:W5:Y:S05]  /*03e0*/  @P2 LDG.E.EL R14, desc[UR4][R8.64+-0x10] ;  /* 0xfffff004080e2981 */ /* 0x000f6a000c2e1900 */
[----:B------:R1:W5:Y:S01]  /*03f0*/  @P2 LDG.E.EL R23, desc[UR4][R6.64+-0x10] ;  /* 0xfffff00406172981 */ /* 0x000362000c2e1900 */
[----:B0-----:R-:W-:Y:S01]  /*0400*/  IMAD.MOV.U32 R2, RZ, RZ, 0x3e800000 ;  /* 0x3e800000ff027424 */ /* 0x001fe200078e00ff */
[----:B---3--:R-:W-:-:S05]  /*0410*/  SEL R22, R22, RZ, P3 ;  /* 0x000000ff16167207 */ /* 0x008fca0001800000 */
[----:B------:R-:W-:Y:S01]  /*0420*/  FADD R22, R22, 9.9999997473787516356e-06 ;  /* 0x3727c5ac16167421 */ /* 0x000fe20000000000 */
[----:B------:R-:W-:-:S03]  /*0430*/  SEL R0, R0, RZ, P2 ;  /* 0x000000ff00007207 */ /* 0x000fc60001000000 */
[----:B------:R-:W0:Y:S02]  /*0440*/  MUFU.SQRT R10, R22 ;  /* 0x00000016000a7308 */ /* 0x000e240000002000 */
[----:B------:R-:W-:-:S06]  /*0450*/  FADD R0, R0, 9.9999997473787516356e-06 ;  /* 0x3727c5ac00007421 */ /* 0x000fcc0000000000 */
[----:B------:R-:W3:Y:S01]  /*0460*/  MUFU.SQRT R11, R0 ;  /* 0x00000000000b7308 */ /* 0x000ee20000002000 */
[C---:B0-----:R-:W-:Y:S02]  /*0470*/  FSETP.GT.AND P6, PT, R10.reuse, 8.50705917302346158658e+37, PT ;  /* 0x7e8000000a00780b */ /* 0x041fe40003fc4000 */
[----:B------:R-:W-:Y:S02]  /*0480*/  FSETP.GEU.AND P4, PT, R10, 1.175494350822287508e-38, PT ;  /* 0x008000000a00780b */ /* 0x000fe40003f8e000 */
[----:B-1----:R-:W-:Y:S02]  /*0490*/  FSEL R5, R2, 1, P6 ;  /* 0x3f80000002057808 */ /* 0x002fe40003000000 */
[----:B---3--:R-:W-:-:S07]  /*04a0*/  FSETP.GT.AND P5, PT, R11, 8.50705917302346158658e+37, PT ;  /* 0x7e8000000b00780b */ /* 0x008fce0003fa4000 */
[----:B------:R-:W-:Y:S01]  /*04b0*/  @P6 FMUL R10, R10, 0.25 ;  /* 0x3e8000000a0a6820 */ /* 0x000fe20000400000 */
[----:B------:R-:W-:-:S03]  /*04c0*/  FSETP.GEU.AND P6, PT, R11, 1.175494350822287508e-38, PT ;  /* 0x008000000b00780b */ /* 0x000fc60003fce000 */
[----:B------:R-:W-:Y:S02]  /*04d0*/  @!P4 FMUL R10, R10, 16777216 ;  /* 0x4b8000000a0ac820 */ /* 0x000fe40000400000 */
[----:B------:R-:W-:-:S08]  /*04e0*/  @P5 FMUL R11, R11, 0.25 ;  /* 0x3e8000000b0b5820 */ /* 0x000fd00000400000 */
[----:B------:R-:W-:Y:S01]  /*04f0*/  @!P6 FMUL R11, R11, 16777216 ;  /* 0x4b8000000b0be820 */ /* 0x000fe20000400000 */
[----:B------:R-:W0:Y:S01]  /*0500*/  MUFU.RCP R10, R10 ;  /* 0x0000000a000a7308 */ /* 0x000e220000001000 */
[----:B------:R-:W-:Y:S02]  /*0510*/  FSEL R6, R2, 1, P5 ;  /* 0x3f80000002067808 */ /* 0x000fe40002800000 */
[----:B------:R-:W1:Y:S05]  /*0520*/  LDC.64 R2, c[0x0][0x260] ;  /* 0x00009800ff027b82 */ /* 0x000e6a0000000a00 */
[----:B------:R-:W3:Y:S01]  /*0530*/  MUFU.RCP R11, R11 ;  /* 0x0000000b000b7308 */ /* 0x000ee20000001000 */
[----:B----4-:R-:W-:Y:S01]  /*0540*/  SEL R4, R19, RZ, P3 ;  /* 0x000000ff13047207 */ /* 0x010fe20001800000 */
[----:B------:R-:W-:Y:S01]  /*0550*/  @!P4 FMUL R5, R5, 16777216 ;  /* 0x4b8000000505c820 */ /* 0x000fe20000400000 */
[----:B------:R-:W-:Y:S01]  /*0560*/  SEL R7, R20, RZ, P3 ;  /* 0x000000ff14077207 */ /* 0x000fe20001800000 */
[----:B------:R-:W-:Y:S01]  /*0570*/  @!P6 FMUL R6, R6, 16777216 ;  /* 0x4b8000000606e820 */ /* 0x000fe20000400000 */
[----:B------:R-:W-:-:S02]  /*0580*/  SEL R21, R21, RZ, P2 ;  /* 0x000000ff15157207 */ /* 0x000fc40001000000 */
[----:B------:R-:W-:Y:S01]  /*0590*/  SEL R0, R24, RZ, P2 ;  /* 0x000000ff18007207 */ /* 0x000fe20001000000 */
[----:B0-----:R-:W-:Y:S01]  /*05a0*/  FMUL R5, R10, R5 ;  /* 0x000000050a057220 */ /* 0x001fe20000400000 */
[----:B------:R-:W-:Y:S01]  /*05b0*/  FADD R4, R4, -R7 ;  /* 0x8000000704047221 */ /* 0x000fe20000000000 */
[----:B--2---:R-:W-:Y:S02]  /*05c0*/  SEL R25, R25, RZ, P3 ;  /* 0x000000ff19197207 */ /* 0x004fe40001800000 */
[----:B------:R-:W-:Y:S01]  /*05d0*/  FADD R0, R0, -R21 ;  /* 0x8000001500007221 */ /* 0x000fe20000000000 */
[----:B-----5:R-:W-:Y:S01]  /*05e0*/  SEL R26, R26, RZ, P3 ;  /* 0x000000ff1a1a7207 */ /* 0x020fe20001800000 */
[----:B---3--:R-:W-:Y:S01]  /*05f0*/  FMUL R11, R11, R6 ;  /* 0x000000060b0b7220 */ /* 0x008fe20000400000 */
[----:B------:R-:W-:Y:S01]  /*0600*/  FMUL R4, R5, R4 ;  /* 0x0000000405047220 */ /* 0x000fe20000400000 */
[----:B------:R-:W-:Y:S02]  /*0610*/  SEL R14, R14, RZ, P2 ;  /* 0x000000ff0e0e7207 */ /* 0x000fe40001000000 */
[----:B------:R-:W-:Y:S01]  /*0620*/  FMUL R11, R0, R11 ;  /* 0x0000000b000b7220 */ /* 0x000fe20000400000 */
[----:B------:R-:W-:Y:S01]  /*0630*/  SEL R23, R23, RZ, P2 ;  /* 0x000000ff17177207 */ /* 0x000fe20001000000 */
[----:B------:R-:W-:-:S04]  /*0640*/  FFMA R4, R25, R4, R26 ;  /* 0x0000000419047223 */ /* 0x000fc8000000001a */
[----:B------:R-:W-:Y:S01]  /*0650*/  FFMA R14, R11, R23, R14 ;  /* 0x000000170b0e7223 */ /* 0x000fe2000000000e */
[----:B------:R-:W-:-:S04]  /*0660*/  FSETP.GEU.AND P2, PT, R4, RZ, PT ;  /* 0x000000ff0400720b */ /* 0x000fc80003f4e000 */
[----:B------:R-:W-:Y:S01]  /*0670*/  FSETP.GEU.AND P3, PT, R14, RZ, PT ;  /* 0x000000ff0e00720b */ /* 0x000fe20003f6e000 */
[----:B-1----:R-:W-:Y:S01]  /*0680*/  IMAD.WIDE R2, R18, 0x4, R2 ;  /* 0x0000000412027825 */ /* 0x002fe200078e0202 */
[----:B------:R-:W-:Y:S02]  /*0690*/  FSEL R5, R4, RZ, P2 ;  /* 0x000000ff04057208 */ /* 0x000fe40001000000 */
[----:B------:R-:W-:Y:S01]  /*06a0*/  @P1 FSEL R5, R14, RZ, P3 ;  /* 0x000000ff0e051208 */ /* 0x000fe20001800000 */
[----:B------:R-:W-:Y:S08]  /*06b0*/  @P0 EXIT ;  /* 0x000000000000094d */ /* 0x000ff00003800000 */
[----:B------:R-:W-:Y:S01]  /*06c0*/  STG.E desc[UR4][R2.64], R5 ;  /* 0x0000000502007986 */ /* 0x000fe2000c101904 */
[----:B------:R-:W-:Y:S05]  /*06d0*/  EXIT ;  /* 0x000000000000794d */ /* 0x000fea0003800000 */
.L_x_0:
[----:B------:R-:W-:-:S00]  /*06e0*/  BRA `(.L_x_0) ;  /* 0xfffffffc00fc7947 */ /* 0x000fc0000383ffff */
[----:B------:R-:W-:-:S00]  /*06f0*/  NOP ;  /* 0x0000000000007918 */ /* 0x000fc00000000000 */
        /* <DEDUP_REMOVED lines=8> */
.L_x_1:


//--------------------- .nv.global.init           --------------------------
	.section	.nv.global.init,"aw",@progbits
.nv.global.init:
	.type		_$_str,@object
	.size		_$_str,(_$_str_$_2 - _$_str)
_$_str:
        /*0000*/ 	.byte	0x5f, 0x5f, 0x43, 0x55, 0x44, 0x41, 0x5f, 0x46, 0x54, 0x5a, 0x00
	.type		_$_str_$_2,@object
	.size		_$_str_$_2,(.L_1 - _$_str_$_2)
_$_str_$_2:
        /*000b*/ 	.byte	0x5f, 0x5f, 0x43, 0x55, 0x44, 0x41, 0x5f, 0x50, 0x52, 0x45, 0x43, 0x5f, 0x53, 0x51, 0x52, 0x54
        /*001b*/ 	.byte	0x00
.L_1:


//--------------------- .nv.constant0.triton_poi_fused_cat_1 --------------------------
	.section	.nv.constant0.triton_poi_fused_cat_1,"a",@progbits
	.sectionflags	@""
	.align	4
.nv.constant0.triton_poi_fused_cat_1:
	.zero		620
